//
// Generated by NVIDIA NVVM Compiler
//
// Compiler Build ID: CL-36424714
// Cuda compilation tools, release 13.0, V13.0.88
// Based on NVVM 20.0.0
//

.version 9.0
.target sm_100
.address_size 64

	// .globl	_Z11touchMemoryPf

.visible .entry _Z11touchMemoryPf(
	.param .u64 .ptr .align 1 _Z11touchMemoryPf_param_0
)
{


	ret;

}


// ===== COMPILED SASS (sm_100) =====

	.target	sm_100

	.elftype	@"ET_EXEC"


//--------------------- .note.nv.tkinfo           --------------------------
	.section	.note.nv.tkinfo,"",@"SHT_NOTE"
	.sectionflags	@"SHF_NOTE_NV_TKINFO"
	.tkinfo
        /*0018*/ 	.word	0x00000002
        /*0030*/ 	.string	""
        /*0030*/ 	.string	"ptxas"
        /*0030*/ 	.string	"Cuda compilation tools, release 13.0, V13.0.88"
        /*0030*/ 	.string	"Build cuda_13.0.r13.0/compiler.36424714_0"
        /*0030*/ 	.string	"-arch sm_100 -m 64 "



//--------------------- .note.nv.cuinfo           --------------------------
	.section	.note.nv.cuinfo,"",@"SHT_NOTE"
	.sectionflags	@"SHF_NOTE_NV_CUINFO"
        /*0018*/ 	.short	0x0002
        /*001a*/ 	.short	0x0064
        /*001c*/ 	.short	0x0082
	.zero		2


//--------------------- .nv.info                  --------------------------
	.section	.nv.info,"",@"SHT_CUDA_INFO"
	.align	4


	//----- nvinfo : EIATTR_REGCOUNT
	.align		4
        /*0000*/ 	.byte	0x04, 0x2f
        /*0002*/ 	.short	(.L_1 - .L_0)
	.align		4
.L_0:
        /*0004*/ 	.word	index@(_Z11touchMemoryPf)
        /*0008*/ 	.word	0x00000004


	//----- nvinfo : EIATTR_FRAME_SIZE
	.align		4
.L_1:
        /*000c*/ 	.byte	0x04, 0x11
        /*000e*/ 	.short	(.L_3 - .L_2)
	.align		4
.L_2:
        /*0010*/ 	.word	index@(_Z11touchMemoryPf)
        /*0014*/ 	.word	0x00000000


	//----- nvinfo : EIATTR_MIN_STACK_SIZE
	.align		4
.L_3:
        /*0018*/ 	.byte	0x04, 0x12
        /*001a*/ 	.short	(.L_5 - .L_4)
	.align		4
.L_4:
        /*001c*/ 	.word	index@(_Z11touchMemoryPf)
        /*0020*/ 	.word	0x00000000
.L_5:


//--------------------- .nv.compat                --------------------------
	.section	.nv.compat,"",@"SHT_CUDA_COMPAT_INFO"
	.align	4
        /*0000*/ 	.byte	0x02, 0x09, 0x00, 0x00, 0x02, 0x02, 0x01, 0x00, 0x02, 0x05, 0x05, 0x00, 0x03, 0x07, 0x01, 0x01
        /*0010*/ 	.byte	0x02, 0x03, 0x00, 0x00, 0x02, 0x06, 0x01, 0x00, 0x04, 0x0b, 0x08, 0x00, 0x09, 0x00, 0x00, 0x00
        /*0020*/ 	.byte	0x00, 0x00, 0x00, 0x00


//--------------------- .nv.info._Z11touchMemoryPf --------------------------
	.section	.nv.info._Z11touchMemoryPf,"",@"SHT_CUDA_INFO"
	.sectionflags	@""
	.align	4


	//----- nvinfo : EIATTR_CUDA_API_VERSION
	.align		4
        /*0000*/ 	.byte	0x04, 0x37
        /*0002*/ 	.short	(.L_7 - .L_6)
.L_6:
        /*0004*/ 	.word	0x00000082


	//----- nvinfo : EIATTR_KPARAM_INFO
	.align		4
.L_7:
        /*0008*/ 	.byte	0x04, 0x17
        /*000a*/ 	.short	(.L_9 - .L_8)
.L_8:
        /*000c*/ 	.word	0x00000000
        /*0010*/ 	.short	0x0000
        /*0012*/ 	.short	0x0000
        /*0014*/ 	.byte	0x00, 0xf5, 0x21, 0x00


	//----- nvinfo : EIATTR_SPARSE_MMA_MASK
	.align		4
.L_9:
        /*0018*/ 	.byte	0x03, 0x50
        /*001a*/ 	.short	0x0000


	//----- nvinfo : EIATTR_MAXREG_COUNT
	.align		4
        /*001c*/ 	.byte	0x03, 0x1b
        /*001e*/ 	.short	0x00ff


	//----- nvinfo : EIATTR_MERCURY_ISA_VERSION
	.align		4
        /*0020*/ 	.byte	0x03, 0x5f
        /*0022*/ 	.short	0x0101


	//----- nvinfo : EIATTR_VRC_CTA_INIT_COUNT
	.align		4
        /*0024*/ 	.byte	0x02, 0x4a
	.zero		1
	.zero		1


	//----- nvinfo : EIATTR_EXIT_INSTR_OFFSETS
	.align		4
        /*0028*/ 	.byte	0x04, 0x1c
        /*002a*/ 	.short	(.L_11 - .L_10)


	//   ....[0]....
.L_10:
        /*002c*/ 	.word	0x00000010


	//----- nvinfo : EIATTR_CBANK_PARAM_SIZE
	.align		4
.L_11:
        /*0030*/ 	.byte	0x03, 0x19
        /*0032*/ 	.short	0x0008


	//----- nvinfo : EIATTR_PARAM_CBANK
	.align		4
        /*0034*/ 	.byte	0x04, 0x0a
        /*0036*/ 	.short	(.L_13 - .L_12)
	.align		4
.L_12:
        /*0038*/ 	.word	index@(.nv.constant0._Z11touchMemoryPf)
        /*003c*/ 	.short	0x0380
        /*003e*/ 	.short	0x0008


	//----- nvinfo : EIATTR_SW_WAR
	.align		4
.L_13:
        /*0040*/ 	.byte	0x04, 0x36
        /*0042*/ 	.short	(.L_15 - .L_14)
.L_14:
        /*0044*/ 	.word	0x00000008
.L_15:


//--------------------- .nv.callgraph             --------------------------
	.section	.nv.callgraph,"",@"SHT_CUDA_CALLGRAPH"
	.align	4
	.sectionentsize	8
	.align		4
        /*0000*/ 	.word	0x00000000
	.align		4
        /*0004*/ 	.word	0xffffffff
	.align		4
        /*0008*/ 	.word	0x00000000
	.align		4
        /*000c*/ 	.word	0xfffffffe
	.align		4
        /*0010*/ 	.word	0x00000000
	.align		4
        /*0014*/ 	.word	0xfffffffd
	.align		4
        /*0018*/ 	.word	0x00000000
	.align		4
        /*001c*/ 	.word	0xfffffffc


//--------------------- .text._Z11touchMemoryPf   --------------------------
	.section	.text._Z11touchMemoryPf,"ax",@progbits
	.align	128
        .global         _Z11touchMemoryPf
        .type           _Z11touchMemoryPf,@function
        .size           _Z11touchMemoryPf,(.L_x_1 - _Z11touchMemoryPf)
        .other          _Z11touchMemoryPf,@"STO_CUDA_ENTRY STV_DEFAULT"
_Z11touchMemoryPf:
.text._Z11touchMemoryPf:
[----:B------:R-:W-:Y:S01]  /*0000*/  LDC R1, c[0x0][0x37c] ;  /* 0x0000df00ff017b82 */ /* 0x000fe20000000800 */
[----:B------:R-:W-:Y:S05]  /*0010*/  EXIT ;  /* 0x000000000000794d */ /* 0x000fea0003800000 */
.L_x_0:
[----:B------:R-:W-:-:S00]  /*0020*/  BRA `(.L_x_0) ;  /* 0xfffffffc00fc7947 */ /* 0x000fc0000383ffff */
[----:B------:R-:W-:-:S00]  /*0030*/  NOP ;  /* 0x0000000000007918 */ /* 0x000fc00000000000 */
        /* <DEDUP_REMOVED lines=12> */
.L_x_1:


//--------------------- .nv.shared.reserved.0     --------------------------
	.section	.nv.shared.reserved.0,"aw",@nobits
	.weak		__nv_reservedSMEM_offset_0_alias
	.size		__nv_reservedSMEM_offset_0_alias, 0, 64
	.other		__nv_reservedSMEM_offset_0_alias,@"STO_CUDA_RESERVED_SHARED STV_DEFAULT"
__nv_reservedSMEM_offset_0_alias:
	.zero		0
	.zero		64


//--------------------- .nv.constant0._Z11touchMemoryPf --------------------------
	.section	.nv.constant0._Z11touchMemoryPf,"a",@progbits
	.sectionflags	@""
	.align	4
.nv.constant0._Z11touchMemoryPf:
	.zero		904


//--------------------- SYMBOLS --------------------------

	.type		.nv.reservedSmem.offset0,@object
	.size		.nv.reservedSmem.offset0,0x4
